//
// Generated by NVIDIA NVVM Compiler
//
// Compiler Build ID: CL-36424714
// Cuda compilation tools, release 13.0, V13.0.88
// Based on NVVM 20.0.0
//

.version 9.0
.target sm_100
.address_size 64

	// .globl	_Z21qkt_wmma_16x16_kernelPK6__halfS1_Pf

.visible .entry _Z21qkt_wmma_16x16_kernelPK6__halfS1_Pf(
	.param .u64 .ptr .align 1 _Z21qkt_wmma_16x16_kernelPK6__halfS1_Pf_param_0,
	.param .u64 .ptr .align 1 _Z21qkt_wmma_16x16_kernelPK6__halfS1_Pf_param_1,
	.param .u64 .ptr .align 1 _Z21qkt_wmma_16x16_kernelPK6__halfS1_Pf_param_2
)
{
	.reg .b32 	%r<18>;
	.reg .b32 	%f<10>;
	.reg .b64 	%rd<7>;

	ld.param.u64 	%rd1, [_Z21qkt_wmma_16x16_kernelPK6__halfS1_Pf_param_0];
	ld.param.u64 	%rd2, [_Z21qkt_wmma_16x16_kernelPK6__halfS1_Pf_param_1];
	ld.param.u64 	%rd3, [_Z21qkt_wmma_16x16_kernelPK6__halfS1_Pf_param_2];
	cvta.to.global.u64 	%rd4, %rd1;
	cvta.to.global.u64 	%rd5, %rd2;
	cvta.to.global.u64 	%rd6, %rd3;
	mov.b32 	%r1, 16;
	wmma.load.a.sync.aligned.row.m16n16k16.global.f16 	{%r2, %r3, %r4, %r5, %r6, %r7, %r8, %r9}, [%rd4], %r1;
	wmma.load.b.sync.aligned.col.m16n16k16.global.f16 	{%r10, %r11, %r12, %r13, %r14, %r15, %r16, %r17}, [%rd5], %r1;
	mov.f32 	%f1, 0f00000000;
	wmma.mma.sync.aligned.row.col.m16n16k16.f32.f32 {%f2, %f3, %f4, %f5, %f6, %f7, %f8, %f9}, {%r2, %r3, %r4, %r5, %r6, %r7, %r8, %r9}, {%r10, %r11, %r12, %r13, %r14, %r15, %r16, %r17}, {%f1, %f1, %f1, %f1, %f1, %f1, %f1, %f1};
	wmma.store.d.sync.aligned.row.m16n16k16.global.f32 	[%rd6], {%f2, %f3, %f4, %f5, %f6, %f7, %f8, %f9}, %r1;
	ret;

}


// ===== COMPILED SASS (sm_100) =====

	.target	sm_100

	.elftype	@"ET_EXEC"


//--------------------- .note.nv.tkinfo           --------------------------
	.section	.note.nv.tkinfo,"",@"SHT_NOTE"
	.sectionflags	@"SHF_NOTE_NV_TKINFO"
	.tkinfo
        /*0018*/ 	.word	0x00000002
        /*0030*/ 	.string	""
        /*0030*/ 	.string	"ptxas"
        /*0030*/ 	.string	"Cuda compilation tools, release 13.0, V13.0.88"
        /*0030*/ 	.string	"Build cuda_13.0.r13.0/compiler.36424714_0"
        /*0030*/ 	.string	"-arch sm_100 -m 64 "



//--------------------- .note.nv.cuinfo           --------------------------
	.section	.note.nv.cuinfo,"",@"SHT_NOTE"
	.sectionflags	@"SHF_NOTE_NV_CUINFO"
        /*0018*/ 	.short	0x0002
        /*001a*/ 	.short	0x0064
        /*001c*/ 	.short	0x0082
	.zero		2


//--------------------- .nv.info                  --------------------------
	.section	.nv.info,"",@"SHT_CUDA_INFO"
	.align	4


	//----- nvinfo : EIATTR_REGCOUNT
	.align		4
        /*0000*/ 	.byte	0x04, 0x2f
        /*0002*/ 	.short	(.L_1 - .L_0)
	.align		4
.L_0:
        /*0004*/ 	.word	index@(_Z21qkt_wmma_16x16_kernelPK6__halfS1_Pf)
        /*0008*/ 	.word	0x00000016


	//----- nvinfo : EIATTR_FRAME_SIZE
	.align		4
.L_1:
        /*000c*/ 	.byte	0x04, 0x11
        /*000e*/ 	.short	(.L_3 - .L_2)
	.align		4
.L_2:
        /*0010*/ 	.word	index@(_Z21qkt_wmma_16x16_kernelPK6__halfS1_Pf)
        /*0014*/ 	.word	0x00000000


	//----- nvinfo : EIATTR_MIN_STACK_SIZE
	.align		4
.L_3:
        /*0018*/ 	.byte	0x04, 0x12
        /*001a*/ 	.short	(.L_5 - .L_4)
	.align		4
.L_4:
        /*001c*/ 	.word	index@(_Z21qkt_wmma_16x16_kernelPK6__halfS1_Pf)
        /*0020*/ 	.word	0x00000000
.L_5:


//--------------------- .nv.compat                --------------------------
	.section	.nv.compat,"",@"SHT_CUDA_COMPAT_INFO"
	.align	4
        /*0000*/ 	.byte	0x02, 0x09, 0x00, 0x00, 0x02, 0x02, 0x01, 0x00, 0x02, 0x05, 0x05, 0x00, 0x03, 0x07, 0x01, 0x01
        /*0010*/ 	.byte	0x02, 0x03, 0x00, 0x00, 0x02, 0x06, 0x01, 0x00, 0x04, 0x0b, 0x08, 0x00, 0x09, 0x00, 0x00, 0x00
        /*0020*/ 	.byte	0x00, 0x00, 0x00, 0x00


//--------------------- .nv.info._Z21qkt_wmma_16x16_kernelPK6__halfS1_Pf --------------------------
	.section	.nv.info._Z21qkt_wmma_16x16_kernelPK6__halfS1_Pf,"",@"SHT_CUDA_INFO"
	.sectionflags	@""
	.align	4


	//----- nvinfo : EIATTR_CUDA_API_VERSION
	.align		4
        /*0000*/ 	.byte	0x04, 0x37
        /*0002*/ 	.short	(.L_7 - .L_6)
.L_6:
        /*0004*/ 	.word	0x00000082


	//----- nvinfo : EIATTR_KPARAM_INFO
	.align		4
.L_7:
        /*0008*/ 	.byte	0x04, 0x17
        /*000a*/ 	.short	(.L_9 - .L_8)
.L_8:
        /*000c*/ 	.word	0x00000000
        /*0010*/ 	.short	0x0002
        /*0012*/ 	.short	0x0010
        /*0014*/ 	.byte	0x00, 0xf5, 0x21, 0x00


	//----- nvinfo : EIATTR_KPARAM_INFO
	.align		4
.L_9:
        /*0018*/ 	.byte	0x04, 0x17
        /*001a*/ 	.short	(.L_11 - .L_10)
.L_10:
        /*001c*/ 	.word	0x00000000
        /*0020*/ 	.short	0x0001
        /*0022*/ 	.short	0x0008
        /*0024*/ 	.byte	0x00, 0xf5, 0x21, 0x00


	//----- nvinfo : EIATTR_KPARAM_INFO
	.align		4
.L_11:
        /*0028*/ 	.byte	0x04, 0x17
        /*002a*/ 	.short	(.L_13 - .L_12)
.L_12:
        /*002c*/ 	.word	0x00000000
        /*0030*/ 	.short	0x0000
        /*0032*/ 	.short	0x0000
        /*0034*/ 	.byte	0x00, 0xf5, 0x21, 0x00


	//----- nvinfo : EIATTR_SPARSE_MMA_MASK
	.align		4
.L_13:
        /*0038*/ 	.byte	0x03, 0x50
        /*003a*/ 	.short	0x0000


	//----- nvinfo : EIATTR_WMMA_USED
	.align		4
        /*003c*/ 	.byte	0x01, 0x2b
	.zero		2


	//----- nvinfo : EIATTR_MAXREG_COUNT
	.align		4
        /*0040*/ 	.byte	0x03, 0x1b
        /*0042*/ 	.short	0x00ff


	//----- nvinfo : EIATTR_MERCURY_ISA_VERSION
	.align		4
        /*0044*/ 	.byte	0x03, 0x5f
        /*0046*/ 	.short	0x0101


	//----- nvinfo : EIATTR_VRC_CTA_INIT_COUNT
	.align		4
        /*0048*/ 	.byte	0x02, 0x4a
	.zero		1
	.zero		1


	//----- nvinfo : EIATTR_EXIT_INSTR_OFFSETS
	.align		4
        /*004c*/ 	.byte	0x04, 0x1c
        /*004e*/ 	.short	(.L_15 - .L_14)


	//   ....[0]....
.L_14:
        /*0050*/ 	.word	0x000001d0


	//----- nvinfo : EIATTR_CBANK_PARAM_SIZE
	.align		4
.L_15:
        /*0054*/ 	.byte	0x03, 0x19
        /*0056*/ 	.short	0x0018


	//----- nvinfo : EIATTR_PARAM_CBANK
	.align		4
        /*0058*/ 	.byte	0x04, 0x0a
        /*005a*/ 	.short	(.L_17 - .L_16)
	.align		4
.L_16:
        /*005c*/ 	.word	index@(.nv.constant0._Z21qkt_wmma_16x16_kernelPK6__halfS1_Pf)
        /*0060*/ 	.short	0x0380
        /*0062*/ 	.short	0x0018


	//----- nvinfo : EIATTR_SW_WAR
	.align		4
.L_17:
        /*0064*/ 	.byte	0x04, 0x36
        /*0066*/ 	.short	(.L_19 - .L_18)
.L_18:
        /*0068*/ 	.word	0x00000008
.L_19:


//--------------------- .nv.callgraph             --------------------------
	.section	.nv.callgraph,"",@"SHT_CUDA_CALLGRAPH"
	.align	4
	.sectionentsize	8
	.align		4
        /*0000*/ 	.word	0x00000000
	.align		4
        /*0004*/ 	.word	0xffffffff
	.align		4
        /*0008*/ 	.word	0x00000000
	.align		4
        /*000c*/ 	.word	0xfffffffe
	.align		4
        /*0010*/ 	.word	0x00000000
	.align		4
        /*0014*/ 	.word	0xfffffffd
	.align		4
        /*0018*/ 	.word	0x00000000
	.align		4
        /*001c*/ 	.word	0xfffffffc


//--------------------- .text._Z21qkt_wmma_16x16_kernelPK6__halfS1_Pf --------------------------
	.section	.text._Z21qkt_wmma_16x16_kernelPK6__halfS1_Pf,"ax",@progbits
	.align	128
        .global         _Z21qkt_wmma_16x16_kernelPK6__halfS1_Pf
        .type           _Z21qkt_wmma_16x16_kernelPK6__halfS1_Pf,@function
        .size           _Z21qkt_wmma_16x16_kernelPK6__halfS1_Pf,(.L_x_1 - _Z21qkt_wmma_16x16_kernelPK6__halfS1_Pf)
        .other          _Z21qkt_wmma_16x16_kernelPK6__halfS1_Pf,@"STO_CUDA_ENTRY STV_DEFAULT"
_Z21qkt_wmma_16x16_kernelPK6__halfS1_Pf:
.text._Z21qkt_wmma_16x16_kernelPK6__halfS1_Pf:
[----:B------:R-:W-:Y:S01]  /*0000*/  LDC R1, c[0x0][0x37c] ;  /* 0x0000df00ff017b82 */ /* 0x000fe20000000800 */
[----:B------:R-:W0:Y:S01]  /*0010*/  S2R R5, SR_LANEID ;  /* 0x0000000000057919 */ /* 0x000e220000000000 */
[----:B------:R-:W1:Y:S01]  /*0020*/  LDCU.128 UR8, c[0x0][0x380] ;  /* 0x00007000ff0877ac */ /* 0x000e620008000c00 */
[----:B------:R-:W-:Y:S01]  /*0030*/  IMAD.MOV.U32 R3, RZ, RZ, RZ ;  /* 0x000000ffff037224 */ /* 0x000fe200078e00ff */
[----:B------:R-:W2:Y:S01]  /*0040*/  LDCU.64 UR4, c[0x0][0x358] ;  /* 0x00006b00ff0477ac */ /* 0x000ea20008000a00 */
[----:B------:R-:W3:Y:S01]  /*0050*/  LDCU.64 UR6, c[0x0][0x390] ;  /* 0x00007200ff0677ac */ /* 0x000ee20008000a00 */
[----:B0-----:R-:W-:Y:S02]  /*0060*/  LOP3.LUT R2, R5, 0x3, RZ, 0xc0, !PT ;  /* 0x0000000305027812 */ /* 0x001fe400078ec0ff */
[----:B------:R-:W-:-:S05]  /*0070*/  SHF.R.U32.HI R5, RZ, 0x2, R5 ;  /* 0x00000002ff057819 */ /* 0x000fca0000011605 */
[----:B------:R-:W-:-:S03]  /*0080*/  IMAD.WIDE.U32 R2, R5, 0x8, R2 ;  /* 0x0000000805027825 */ /* 0x000fc600078e0002 */
[C---:B-1----:R-:W-:Y:S02]  /*0090*/  LEA R8, P0, R2.reuse, UR8, 0x2 ;  /* 0x0000000802087c11 */ /* 0x042fe4000f8010ff */
[C---:B------:R-:W-:Y:S02]  /*00a0*/  LEA R10, P1, R2.reuse, UR10, 0x2 ;  /* 0x0000000a020a7c11 */ /* 0x040fe4000f8210ff */
[C-C-:B------:R-:W-:Y:S02]  /*00b0*/  LEA.HI.X R9, R2.reuse, UR9, R3.reuse, 0x2, P0 ;  /* 0x0000000902097c11 */ /* 0x140fe400080f1403 */
[----:B------:R-:W-:-:S03]  /*00c0*/  LEA.HI.X R11, R2, UR11, R3, 0x2, P1 ;  /* 0x0000000b020b7c11 */ /* 0x000fc600088f1403 */
[----:B--2---:R-:W2:Y:S04]  /*00d0*/  LDG.E R4, desc[UR4][R8.64] ;  /* 0x0000000408047981 */ /* 0x004ea8000c1e1900 */
[----:B------:R-:W2:Y:S04]  /*00e0*/  LDG.E R5, desc[UR4][R8.64+0x100] ;  /* 0x0001000408057981 */ /* 0x000ea8000c1e1900 */
[----:B------:R-:W2:Y:S04]  /*00f0*/  LDG.E R6, desc[UR4][R8.64+0x10] ;  /* 0x0000100408067981 */ /* 0x000ea8000c1e1900 */
[----:B------:R-:W2:Y:S04]  /*0100*/  LDG.E R7, desc[UR4][R8.64+0x110] ;  /* 0x0001100408077981 */ /* 0x000ea8000c1e1900 */
[----:B------:R-:W2:Y:S04]  /*0110*/  LDG.E R12, desc[UR4][R10.64] ;  /* 0x000000040a0c7981 */ /* 0x000ea8000c1e1900 */
[----:B------:R-:W2:Y:S04]  /*0120*/  LDG.E R13, desc[UR4][R10.64+0x10] ;  /* 0x000010040a0d7981 */ /* 0x000ea8000c1e1900 */
[----:B------:R-:W4:Y:S04]  /*0130*/  LDG.E R14, desc[UR4][R10.64+0x100] ;  /* 0x000100040a0e7981 */ /* 0x000f28000c1e1900 */
[----:B------:R-:W4:Y:S01]  /*0140*/  LDG.E R15, desc[UR4][R10.64+0x110] ;  /* 0x000110040a0f7981 */ /* 0x000f22000c1e1900 */
[C---:B--2---:R-:W-:Y:S08]  /*0150*/  HMMA.16816.F32 R16, R4.reuse, R12, RZ ;  /* 0x0000000c0410723c */ /* 0x044ff000000018ff */
[----:B----4-:R-:W-:Y:S01]  /*0160*/  HMMA.16816.F32 R12, R4, R14, RZ ;  /* 0x0000000e040c723c */ /* 0x010fe200000018ff */
[----:B---3--:R-:W-:-:S04]  /*0170*/  LEA R4, P0, R2, UR6, 0x3 ;  /* 0x0000000602047c11 */ /* 0x008fc8000f8018ff */
[----:B------:R-:W-:-:S06]  /*0180*/  LEA.HI.X R5, R2, UR7, R3, 0x3, P0 ;  /* 0x0000000702057c11 */ /* 0x000fcc00080f1c03 */
[----:B------:R-:W-:Y:S04]  /*0190*/  STG.E.64 desc[UR4][R4.64], R16 ;  /* 0x0000001004007986 */ /* 0x000fe8000c101b04 */
[----:B------:R-:W-:Y:S04]  /*01a0*/  STG.E.64 desc[UR4][R4.64+0x200], R18 ;  /* 0x0002001204007986 */ /* 0x000fe8000c101b04 */
[----:B------:R-:W-:Y:S04]  /*01b0*/  STG.E.64 desc[UR4][R4.64+0x20], R12 ;  /* 0x0000200c04007986 */ /* 0x000fe8000c101b04 */
[----:B------:R-:W-:Y:S01]  /*01c0*/  STG.E.64 desc[UR4][R4.64+0x220], R14 ;  /* 0x0002200e04007986 */ /* 0x000fe2000c101b04 */
[----:B------:R-:W-:Y:S05]  /*01d0*/  EXIT ;  /* 0x000000000000794d */ /* 0x000fea0003800000 */
.L_x_0:
[----:B------:R-:W-:-:S00]  /*01e0*/  BRA `(.L_x_0) ;  /* 0xfffffffc00fc7947 */ /* 0x000fc0000383ffff */
[----:B------:R-:W-:-:S00]  /*01f0*/  NOP ;  /* 0x0000000000007918 */ /* 0x000fc00000000000 */
        /* <DEDUP_REMOVED lines=8> */
.L_x_1:


//--------------------- .nv.shared.reserved.0     --------------------------
	.section	.nv.shared.reserved.0,"aw",@nobits
	.weak		__nv_reservedSMEM_offset_0_alias
	.size		__nv_reservedSMEM_offset_0_alias, 0, 64
	.other		__nv_reservedSMEM_offset_0_alias,@"STO_CUDA_RESERVED_SHARED STV_DEFAULT"
__nv_reservedSMEM_offset_0_alias:
	.zero		0
	.zero		64


//--------------------- .nv.constant0._Z21qkt_wmma_16x16_kernelPK6__halfS1_Pf --------------------------
	.section	.nv.constant0._Z21qkt_wmma_16x16_kernelPK6__halfS1_Pf,"a",@progbits
	.sectionflags	@""
	.align	4
.nv.constant0._Z21qkt_wmma_16x16_kernelPK6__halfS1_Pf:
	.zero		920


//--------------------- SYMBOLS --------------------------

	.type		.nv.reservedSmem.offset0,@object
	.size		.nv.reservedSmem.offset0,0x4
